	.headerflags	@"EF_CUDA_TEXMODE_UNIFIED EF_CUDA_64BIT_ADDRESS EF_CUDA_ACCELERATORS EF_CUDA_SM90 EF_CUDA_VIRTUAL_SM(EF_CUDA_SM90)"
	.elftype	@"ET_EXEC"


//--------------------- .nv.info                  --------------------------
	.section	.nv.info,"",@"SHT_CUDA_INFO"
	.align	4


	//----- nvinfo : EIATTR_REGCOUNT
	.align		4
        /*0000*/ 	.byte	0x04, 0x2f
        /*0002*/ 	.short	(.L_1 - .L_0)
	.align		4
.L_0:
        /*0004*/ 	.word	index@(triton_poi_fused_add_div_hardtanh_mul_0)
        /*0008*/ 	.word	0x00000010


	//----- nvinfo : EIATTR_MIN_STACK_SIZE
	.align		4
.L_1:
        /*000c*/ 	.byte	0x04, 0x12
        /*000e*/ 	.short	(.L_3 - .L_2)
	.align		4
.L_2:
        /*0010*/ 	.word	index@(triton_poi_fused_add_div_hardtanh_mul_0)
        /*0014*/ 	.word	0x00000000


	//----- nvinfo : EIATTR_FRAME_SIZE
	.align		4
.L_3:
        /*0018*/ 	.byte	0x04, 0x11
        /*001a*/ 	.short	(.L_5 - .L_4)
	.align		4
.L_4:
        /*001c*/ 	.word	index@(triton_poi_fused_add_div_hardtanh_mul_0)
        /*0020*/ 	.word	0x00000000


	//----- nvinfo : EIATTR_MIN_STACK_SIZE
	.align		4
.L_5:
        /*0024*/ 	.byte	0x04, 0x12
        /*0026*/ 	.short	(.L_7 - .L_6)
	.align		4
.L_6:
        /*0028*/ 	.word	index@(triton_poi_fused_add_div_hardtanh_mul_0)
        /*002c*/ 	.word	0x00000000
.L_7:


//--------------------- .nv.info.triton_poi_fused_add_div_hardtanh_mul_0 --------------------------
	.section	.nv.info.triton_poi_fused_add_div_hardtanh_mul_0,"",@"SHT_CUDA_INFO"
	.sectionflags	@""
	.align	4


	//----- nvinfo : EIATTR_CUDA_API_VERSION
	.align		4
        /*0000*/ 	.byte	0x04, 0x37
        /*0002*/ 	.short	(.L_9 - .L_8)
.L_8:
        /*0004*/ 	.word	0x0000007c


	//----- nvinfo : EIATTR_KPARAM_INFO
	.align		4
.L_9:
        /*0008*/ 	.byte	0x04, 0x17
        /*000a*/ 	.short	(.L_11 - .L_10)
.L_10:
        /*000c*/ 	.word	0x00000000
        /*0010*/ 	.short	0x0004
        /*0012*/ 	.short	0x0020
        /*0014*/ 	.byte	0x00, 0xf0, 0x11, 0x00


	//----- nvinfo : EIATTR_KPARAM_INFO
	.align		4
.L_11:
        /*0018*/ 	.byte	0x04, 0x17
        /*001a*/ 	.short	(.L_13 - .L_12)
.L_12:
        /*001c*/ 	.word	0x00000000
        /*0020*/ 	.short	0x0003
        /*0022*/ 	.short	0x0018
        /*0024*/ 	.byte	0x00, 0xf4, 0x21, 0x00


	//----- nvinfo : EIATTR_KPARAM_INFO
	.align		4
.L_13:
        /*0028*/ 	.byte	0x04, 0x17
        /*002a*/ 	.short	(.L_15 - .L_14)
.L_14:
        /*002c*/ 	.word	0x00000000
        /*0030*/ 	.short	0x0002
        /*0032*/ 	.short	0x0010
        /*0034*/ 	.byte	0x00, 0xf4, 0x21, 0x00


	//----- nvinfo : EIATTR_KPARAM_INFO
	.align		4
.L_15:
        /*0038*/ 	.byte	0x04, 0x17
        /*003a*/ 	.short	(.L_17 - .L_16)
.L_16:
        /*003c*/ 	.word	0x00000000
        /*0040*/ 	.short	0x0001
        /*0042*/ 	.short	0x0008
        /*0044*/ 	.byte	0x00, 0xf4, 0x21, 0x00


	//----- nvinfo : EIATTR_KPARAM_INFO
	.align		4
.L_17:
        /*0048*/ 	.byte	0x04, 0x17
        /*004a*/ 	.short	(.L_19 - .L_18)
.L_18:
        /*004c*/ 	.word	0x00000000
        /*0050*/ 	.short	0x0000
        /*0052*/ 	.short	0x0000
        /*0054*/ 	.byte	0x00, 0xf4, 0x21, 0x00


	//----- nvinfo : EIATTR_SPARSE_MMA_MASK
	.align		4
.L_19:
        /*0058*/ 	.byte	0x03, 0x50
        /*005a*/ 	.short	0x0000


	//----- nvinfo : EIATTR_MAXREG_COUNT
	.align		4
        /*005c*/ 	.byte	0x03, 0x1b
        /*005e*/ 	.short	0x00ff


	//----- nvinfo : EIATTR_EXIT_INSTR_OFFSETS
	.align		4
        /*0060*/ 	.byte	0x04, 0x1c
        /*0062*/ 	.short	(.L_21 - .L_20)


	//   ....[0]....
.L_20:
        /*0064*/ 	.word	0x00000240


	//   ....[1]....
        /*0068*/ 	.word	0x00000260


	//----- nvinfo : EIATTR_REQNTID
	.align		4
.L_21:
        /*006c*/ 	.byte	0x04, 0x10
        /*006e*/ 	.short	(.L_23 - .L_22)
.L_22:
        /*0070*/ 	.word	0x00000080
        /*0074*/ 	.word	0x00000001
        /*0078*/ 	.word	0x00000001


	//----- nvinfo : EIATTR_CBANK_PARAM_SIZE
	.align		4
.L_23:
        /*007c*/ 	.byte	0x03, 0x19
        /*007e*/ 	.short	0x0024


	//----- nvinfo : EIATTR_PARAM_CBANK
	.align		4
        /*0080*/ 	.byte	0x04, 0x0a
        /*0082*/ 	.short	(.L_25 - .L_24)
	.align		4
.L_24:
        /*0084*/ 	.word	index@(.nv.constant0.triton_poi_fused_add_div_hardtanh_mul_0)
        /*0088*/ 	.short	0x0210
        /*008a*/ 	.short	0x0024


	//----- nvinfo : EIATTR_SW_WAR
	.align		4
.L_25:
        /*008c*/ 	.byte	0x04, 0x36
        /*008e*/ 	.short	(.L_27 - .L_26)
.L_26:
        /*0090*/ 	.word	0x00000008
.L_27:


//--------------------- .nv.callgraph             --------------------------
	.section	.nv.callgraph,"",@"SHT_CUDA_CALLGRAPH"
	.align	4
	.sectionentsize	8
	.align		4
        /*0000*/ 	.word	0x00000000
	.align		4
        /*0004*/ 	.word	0xffffffff
	.align		4
        /*0008*/ 	.word	0x00000000
	.align		4
        /*000c*/ 	.word	0xfffffffe
	.align		4
        /*0010*/ 	.word	0x00000000
	.align		4
        /*0014*/ 	.word	0xfffffffd
	.align		4
        /*0018*/ 	.word	0x00000000
	.align		4
        /*001c*/ 	.word	0xfffffffc


//--------------------- .text.triton_poi_fused_add_div_hardtanh_mul_0 --------------------------
	.section	.text.triton_poi_fused_add_div_hardtanh_mul_0,"ax",@progbits
	.align	128
        .global         triton_poi_fused_add_div_hardtanh_mul_0
        .type           triton_poi_fused_add_div_hardtanh_mul_0,@function
        .size           triton_poi_fused_add_div_hardtanh_mul_0,(.L_x_1 - triton_poi_fused_add_div_hardtanh_mul_0)
        .other          triton_poi_fused_add_div_hardtanh_mul_0,@"STO_CUDA_ENTRY STV_DEFAULT"
triton_poi_fused_add_div_hardtanh_mul_0:
.text.triton_poi_fused_add_div_hardtanh_mul_0:
[----:B------:R-:W0:Y:S02]  /*0000*/  LDC R1, c[0x0][0x28] ;  /* 0x00000a00ff017b82 */ /* 0x000e240000000800 */
[----:B------:R-:W1:Y:S01]  /*0010*/  S2R R0, SR_TID.X ;  /* 0x0000000000007919 */ /* 0x000e620000002100 */
[----:B------:R-:W2:Y:S01]  /*0020*/  LDC.64 R4, c[0x0][0x218] ;  /* 0x00008600ff047b82 */ /* 0x000ea20000000a00 */
[----:B------:R-:W-:Y:S01]  /*0030*/  CS2R R10, SRZ ;  /* 0x00000000000a7805 */ /* 0x000fe2000001ff00 */
[----:B------:R-:W-:Y:S01]  /*0040*/  ULDC.64 UR4, c[0x0][0x208] ;  /* 0x0000820000047ab9 */ /* 0x000fe20000000a00 */
[----:B------:R-:W3:Y:S01]  /*0050*/  S2R R9, SR_CTAID.X ;  /* 0x0000000000097919 */ /* 0x000ee20000002500 */
[----:B-1----:R-:W-:-:S05]  /*0060*/  IMAD.SHL.U32 R0, R0, 0x2, RZ ;  /* 0x0000000200007824 */ /* 0x002fca00078e00ff */
[----:B------:R-:W-:-:S05]  /*0070*/  LOP3.LUT R0, R0, 0xfe, RZ, 0xc0, !PT ;  /* 0x000000fe00007812 */ /* 0x000fca00078ec0ff */
[----:B---3--:R-:W-:-:S04]  /*0080*/  IMAD R9, R9, 0x100, R0 ;  /* 0x0000010009097824 */ /* 0x008fc800078e0200 */
[C---:B--2---:R-:W-:Y:S01]  /*0090*/  IMAD.WIDE R4, R9.reuse, 0x4, R4 ;  /* 0x0000000409047825 */ /* 0x044fe200078e0204 */
[----:B------:R-:W-:-:S13]  /*00a0*/  ISETP.GE.AND P0, PT, R9, 0x100, PT ;  /* 0x000001000900780c */ /* 0x000fda0003f06270 */
[----:B------:R1:W2:Y:S01]  /*00b0*/  @!P0 LDG.E.64 R10, desc[UR4][R4.64] ;  /* 0x00000004040a8981 */ /* 0x0002a2000c1e1b00 */
[----:B------:R-:W3:Y:S08]  /*00c0*/  LDC.64 R2, c[0x0][0x210] ;  /* 0x00008400ff027b82 */ /* 0x000ef00000000a00 */
[----:B------:R-:W4:Y:S08]  /*00d0*/  LDC.64 R6, c[0x0][0x220] ;  /* 0x00008800ff067b82 */ /* 0x000f300000000a00 */
[----:B-1----:R-:W1:Y:S01]  /*00e0*/  LDC.64 R4, c[0x0][0x228] ;  /* 0x00008a00ff047b82 */ /* 0x002e620000000a00 */
[----:B---3--:R1:W3:Y:S04]  /*00f0*/  LDG.E R0, desc[UR4][R2.64] ;  /* 0x0000000402007981 */ /* 0x0082e8000c1e1900 */
[----:B----4-:R4:W3:Y:S01]  /*0100*/  LDG.E R7, desc[UR4][R6.64] ;  /* 0x0000000406077981 */ /* 0x0108e2000c1e1900 */
[----:B-1----:R-:W-:-:S04]  /*0110*/  IMAD.WIDE R2, R9, 0x4, R4 ;  /* 0x0000000409027825 */ /* 0x002fc800078e0204 */
[----:B--2---:R-:W-:Y:S01]  /*0120*/  FADD R8, R10, 3 ;  /* 0x404000000a087421 */ /* 0x004fe20000000000 */
[----:B------:R-:W-:-:S04]  /*0130*/  FADD R12, R11, 3 ;  /* 0x404000000b0c7421 */ /* 0x000fc80000000000 */
[----:B------:R-:W-:Y:S02]  /*0140*/  FSETP.GTU.AND P1, PT, R8, RZ, PT ;  /* 0x000000ff0800720b */ /* 0x000fe40003f2c000 */
[----:B------:R-:W-:Y:S02]  /*0150*/  FSETP.GTU.AND P2, PT, R12, RZ, PT ;  /* 0x000000ff0c00720b */ /* 0x000fe40003f4c000 */
[----:B------:R-:W-:Y:S02]  /*0160*/  FSEL R13, R8, RZ, P1 ;  /* 0x000000ff080d7208 */ /* 0x000fe40000800000 */
[----:B------:R-:W-:Y:S02]  /*0170*/  FSEL R12, R12, RZ, P2 ;  /* 0x000000ff0c0c7208 */ /* 0x000fe40001000000 */
[----:B------:R-:W-:Y:S02]  /*0180*/  FSETP.GEU.AND P3, PT, R13, 6, PT ;  /* 0x40c000000d00780b */ /* 0x000fe40003f6e000 */
[----:B------:R-:W-:-:S02]  /*0190*/  FSETP.GEU.AND P4, PT, R12, 6, PT ;  /* 0x40c000000c00780b */ /* 0x000fc40003f8e000 */
[----:B------:R-:W-:Y:S02]  /*01a0*/  FSETP.NAN.AND P1, PT, R13, R13, PT ;  /* 0x0000000d0d00720b */ /* 0x000fe40003f28000 */
[----:B------:R-:W-:-:S07]  /*01b0*/  FSETP.NAN.AND P2, PT, R12, R12, PT ;  /* 0x0000000c0c00720b */ /* 0x000fce0003f48000 */
[----:B------:R-:W-:Y:S02]  /*01c0*/  @P3 FSEL R13, R13, 6, P1 ;  /* 0x40c000000d0d3808 */ /* 0x000fe40000800000 */
[----:B------:R-:W-:-:S03]  /*01d0*/  @P4 FSEL R12, R12, 6, P2 ;  /* 0x40c000000c0c4808 */ /* 0x000fc60001000000 */
[----:B------:R-:W-:Y:S02]  /*01e0*/  FMUL R10, R13, R10 ;  /* 0x0000000a0d0a7220 */ /* 0x000fe40000400000 */
[----:B------:R-:W-:Y:S02]  /*01f0*/  FMUL R11, R12, R11 ;  /* 0x0000000b0c0b7220 */ /* 0x000fe40000400000 */
[----:B------:R-:W-:Y:S02]  /*0200*/  FMUL R10, R10, 0.16666667163372039795 ;  /* 0x3e2aaaab0a0a7820 */ /* 0x000fe40000400000 */
[----:B----4-:R-:W-:Y:S02]  /*0210*/  FMUL R6, R11, 0.16666667163372039795 ;  /* 0x3e2aaaab0b067820 */ /* 0x010fe40000400000 */
[C-C-:B---3--:R-:W-:Y:S02]  /*0220*/  FFMA R10, R0.reuse, R10, R7.reuse ;  /* 0x0000000a000a7223 */ /* 0x148fe40000000007 */
[----:B------:R-:W-:Y:S01]  /*0230*/  FFMA R11, R0, R6, R7 ;  /* 0x00000006000b7223 */ /* 0x000fe20000000007 */
[----:B------:R-:W-:Y:S06]  /*0240*/  @P0 EXIT ;  /* 0x000000000000094d */ /* 0x000fec0003800000 */
[----:B------:R-:W-:Y:S01]  /*0250*/  STG.E.64 desc[UR4][R2.64], R10 ;  /* 0x0000000a02007986 */ /* 0x000fe2000c101b04 */
[----:B------:R-:W-:Y:S05]  /*0260*/  EXIT ;  /* 0x000000000000794d */ /* 0x000fea0003800000 */
.L_x_0:
[----:B------:R-:W-:-:S00]  /*0270*/  BRA `(.L_x_0) ;  /* 0xfffffffc00fc7947 */ /* 0x000fc0000383ffff */
[----:B------:R-:W-:-:S00]  /*0280*/  NOP ;  /* 0x0000000000007918 */ /* 0x000fc00000000000 */
[----:B------:R-:W-:-:S00]  /*0290*/  NOP ;  /* 0x0000000000007918 */ /* 0x000fc00000000000 */
[----:B------:R-:W-:-:S00]  /*02a0*/  NOP ;  /* 0x0000000000007918 */ /* 0x000fc00000000000 */
[----:B------:R-:W-:-:S00]  /*02b0*/  NOP ;  /* 0x0000000000007918 */ /* 0x000fc00000000000 */
[----:B------:R-:W-:-:S00]  /*02c0*/  NOP ;  /* 0x0000000000007918 */ /* 0x000fc00000000000 */
[----:B------:R-:W-:-:S00]  /*02d0*/  NOP ;  /* 0x0000000000007918 */ /* 0x000fc00000000000 */
[----:B------:R-:W-:-:S00]  /*02e0*/  NOP ;  /* 0x0000000000007918 */ /* 0x000fc00000000000 */
[----:B------:R-:W-:-:S00]  /*02f0*/  NOP ;  /* 0x0000000000007918 */ /* 0x000fc00000000000 */
.L_x_1:


//--------------------- .nv.constant0.triton_poi_fused_add_div_hardtanh_mul_0 --------------------------
	.section	.nv.constant0.triton_poi_fused_add_div_hardtanh_mul_0,"a",@progbits
	.sectionflags	@""
	.align	4
.nv.constant0.triton_poi_fused_add_div_hardtanh_mul_0:
	.zero		564
